	.headerflags	@"EF_CUDA_TEXMODE_UNIFIED EF_CUDA_64BIT_ADDRESS EF_CUDA_ACCELERATORS EF_CUDA_SM90 EF_CUDA_VIRTUAL_SM(EF_CUDA_SM90)"
	.elftype	@"ET_EXEC"


//--------------------- .nv.info                  --------------------------
	.section	.nv.info,"",@"SHT_CUDA_INFO"
	.align	4


	//----- nvinfo : EIATTR_REGCOUNT
	.align		4
        /*0000*/ 	.byte	0x04, 0x2f
        /*0002*/ 	.short	(.L_3 - .L_2)
	.align		4
.L_2:
        /*0004*/ 	.word	index@(triton_poi_fused__native_batch_norm_legit_no_training_add_relu_3)
        /*0008*/ 	.word	0x00000020


	//----- nvinfo : EIATTR_MIN_STACK_SIZE
	.align		4
.L_3:
        /*000c*/ 	.byte	0x04, 0x12
        /*000e*/ 	.short	(.L_5 - .L_4)
	.align		4
.L_4:
        /*0010*/ 	.word	index@(triton_poi_fused__native_batch_norm_legit_no_training_add_relu_3)
        /*0014*/ 	.word	0x00000000


	//----- nvinfo : EIATTR_FRAME_SIZE
	.align		4
.L_5:
        /*0018*/ 	.byte	0x04, 0x11
        /*001a*/ 	.short	(.L_7 - .L_6)
	.align		4
.L_6:
        /*001c*/ 	.word	index@(triton_poi_fused__native_batch_norm_legit_no_training_add_relu_3)
        /*0020*/ 	.word	0x00000000


	//----- nvinfo : EIATTR_MIN_STACK_SIZE
	.align		4
.L_7:
        /*0024*/ 	.byte	0x04, 0x12
        /*0026*/ 	.short	(.L_9 - .L_8)
	.align		4
.L_8:
        /*0028*/ 	.word	index@(triton_poi_fused__native_batch_norm_legit_no_training_add_relu_3)
        /*002c*/ 	.word	0x00000000
.L_9:


//--------------------- .nv.info.triton_poi_fused__native_batch_norm_legit_no_training_add_relu_3 --------------------------
	.section	.nv.info.triton_poi_fused__native_batch_norm_legit_no_training_add_relu_3,"",@"SHT_CUDA_INFO"
	.sectionflags	@""
	.align	4


	//----- nvinfo : EIATTR_CUDA_API_VERSION
	.align		4
        /*0000*/ 	.byte	0x04, 0x37
        /*0002*/ 	.short	(.L_11 - .L_10)
.L_10:
        /*0004*/ 	.word	0x0000007c


	//----- nvinfo : EIATTR_KPARAM_INFO
	.align		4
.L_11:
        /*0008*/ 	.byte	0x04, 0x17
        /*000a*/ 	.short	(.L_13 - .L_12)
.L_12:
        /*000c*/ 	.word	0x00000000
        /*0010*/ 	.short	0x0008
        /*0012*/ 	.short	0x003c
        /*0014*/ 	.byte	0x00, 0xf0, 0x11, 0x00


	//----- nvinfo : EIATTR_KPARAM_INFO
	.align		4
.L_13:
        /*0018*/ 	.byte	0x04, 0x17
        /*001a*/ 	.short	(.L_15 - .L_14)
.L_14:
        /*001c*/ 	.word	0x00000000
        /*0020*/ 	.short	0x0007
        /*0022*/ 	.short	0x0038
        /*0024*/ 	.byte	0x00, 0xf0, 0x11, 0x00


	//----- nvinfo : EIATTR_KPARAM_INFO
	.align		4
.L_15:
        /*0028*/ 	.byte	0x04, 0x17
        /*002a*/ 	.short	(.L_17 - .L_16)
.L_16:
        /*002c*/ 	.word	0x00000000
        /*0030*/ 	.short	0x0006
        /*0032*/ 	.short	0x0030
        /*0034*/ 	.byte	0x00, 0xf4, 0x21, 0x00


	//----- nvinfo : EIATTR_KPARAM_INFO
	.align		4
.L_17:
        /*0038*/ 	.byte	0x04, 0x17
        /*003a*/ 	.short	(.L_19 - .L_18)
.L_18:
        /*003c*/ 	.word	0x00000000
        /*0040*/ 	.short	0x0005
        /*0042*/ 	.short	0x0028
        /*0044*/ 	.byte	0x00, 0xf4, 0x21, 0x00


	//----- nvinfo : EIATTR_KPARAM_INFO
	.align		4
.L_19:
        /*0048*/ 	.byte	0x04, 0x17
        /*004a*/ 	.short	(.L_21 - .L_20)
.L_20:
        /*004c*/ 	.word	0x00000000
        /*0050*/ 	.short	0x0004
        /*0052*/ 	.short	0x0020
        /*0054*/ 	.byte	0x00, 0xf4, 0x21, 0x00


	//----- nvinfo : EIATTR_KPARAM_INFO
	.align		4
.L_21:
        /*0058*/ 	.byte	0x04, 0x17
        /*005a*/ 	.short	(.L_23 - .L_22)
.L_22:
        /*005c*/ 	.word	0x00000000
        /*0060*/ 	.short	0x0003
        /*0062*/ 	.short	0x0018
        /*0064*/ 	.byte	0x00, 0xf4, 0x21, 0x00


	//----- nvinfo : EIATTR_KPARAM_INFO
	.align		4
.L_23:
        /*0068*/ 	.byte	0x04, 0x17
        /*006a*/ 	.short	(.L_25 - .L_24)
.L_24:
        /*006c*/ 	.word	0x00000000
        /*0070*/ 	.short	0x0002
        /*0072*/ 	.short	0x0010
        /*0074*/ 	.byte	0x00, 0xf4, 0x21, 0x00


	//----- nvinfo : EIATTR_KPARAM_INFO
	.align		4
.L_25:
        /*0078*/ 	.byte	0x04, 0x17
        /*007a*/ 	.short	(.L_27 - .L_26)
.L_26:
        /*007c*/ 	.word	0x00000000
        /*0080*/ 	.short	0x0001
        /*0082*/ 	.short	0x0008
        /*0084*/ 	.byte	0x00, 0xf4, 0x21, 0x00


	//----- nvinfo : EIATTR_KPARAM_INFO
	.align		4
.L_27:
        /*0088*/ 	.byte	0x04, 0x17
        /*008a*/ 	.short	(.L_29 - .L_28)
.L_28:
        /*008c*/ 	.word	0x00000000
        /*0090*/ 	.short	0x0000
        /*0092*/ 	.short	0x0000
        /*0094*/ 	.byte	0x00, 0xf4, 0x21, 0x00


	//----- nvinfo : EIATTR_SPARSE_MMA_MASK
	.align		4
.L_29:
        /*0098*/ 	.byte	0x03, 0x50
        /*009a*/ 	.short	0x0000


	//----- nvinfo : EIATTR_MAXREG_COUNT
	.align		4
        /*009c*/ 	.byte	0x03, 0x1b
        /*009e*/ 	.short	0x00ff


	//----- nvinfo : EIATTR_EXIT_INSTR_OFFSETS
	.align		4
        /*00a0*/ 	.byte	0x04, 0x1c
        /*00a2*/ 	.short	(.L_31 - .L_30)


	//   ....[0]....
.L_30:
        /*00a4*/ 	.word	0x00000c60


	//   ....[1]....
        /*00a8*/ 	.word	0x00000cb0


	//----- nvinfo : EIATTR_REQNTID
	.align		4
.L_31:
        /*00ac*/ 	.byte	0x04, 0x10
        /*00ae*/ 	.short	(.L_33 - .L_32)
.L_32:
        /*00b0*/ 	.word	0x00000080
        /*00b4*/ 	.word	0x00000001
        /*00b8*/ 	.word	0x00000001


	//----- nvinfo : EIATTR_CBANK_PARAM_SIZE
	.align		4
.L_33:
        /*00bc*/ 	.byte	0x03, 0x19
        /*00be*/ 	.short	0x0040


	//----- nvinfo : EIATTR_PARAM_CBANK
	.align		4
        /*00c0*/ 	.byte	0x04, 0x0a
        /*00c2*/ 	.short	(.L_35 - .L_34)
	.align		4
.L_34:
        /*00c4*/ 	.word	index@(.nv.constant0.triton_poi_fused__native_batch_norm_legit_no_training_add_relu_3)
        /*00c8*/ 	.short	0x0210
        /*00ca*/ 	.short	0x0040


	//----- nvinfo : EIATTR_SW_WAR
	.align		4
.L_35:
        /*00cc*/ 	.byte	0x04, 0x36
        /*00ce*/ 	.short	(.L_37 - .L_36)
.L_36:
        /*00d0*/ 	.word	0x00000008
.L_37:


//--------------------- .nv.callgraph             --------------------------
	.section	.nv.callgraph,"",@"SHT_CUDA_CALLGRAPH"
	.align	4
	.sectionentsize	8
	.align		4
        /*0000*/ 	.word	0x00000000
	.align		4
        /*0004*/ 	.word	0xffffffff
	.align		4
        /*0008*/ 	.word	0x00000000
	.align		4
        /*000c*/ 	.word	0xfffffffe
	.align		4
        /*0010*/ 	.word	0x00000000
	.align		4
        /*0014*/ 	.word	0xfffffffd
	.align		4
        /*0018*/ 	.word	0x00000000
	.align		4
        /*001c*/ 	.word	0xfffffffc


//--------------------- .nv.constant4             --------------------------
	.section	.nv.constant4,"a",@progbits
	.align	8
	.align		8
.nv.constant4:
        /*0000*/ 	.dword	_$_str
	.align		8
        /*0008*/ 	.dword	_$_str_$_2


//--------------------- .text.triton_poi_fused__native_batch_norm_legit_no_training_add_relu_3 --------------------------
	.section	.text.triton_poi_fused__native_batch_norm_legit_no_training_add_relu_3,"ax",@progbits
	.sectionflags	@"SHF_BARRIERS=1"
	.align	128
        .global         triton_poi_fused__native_batch_norm_legit_no_training_add_relu_3
        .type           triton_poi_fused__native_batch_norm_legit_no_training_add_relu_3,@function
        .size           triton_poi_fused__native_batch_norm_legit_no_training_add_relu_3,(.L_x_1 - triton_poi_fused__native_batch_norm_legit_no_training_add_relu_3)
        .other          triton_poi_fused__native_batch_norm_legit_no_training_add_relu_3,@"STO_CUDA_ENTRY STV_DEFAULT"
triton_poi_fused__native_batch_norm_legit_no_training_add_relu_3:
.text.triton_poi_fused__native_batch_norm_legit_no_training_add_relu_3:
[----:B------:R-:W0:Y:S01]  /*0000*/  LDC R1, c[0x0][0x28] ;  /* 0x00000a00ff017b82 */ /* 0x000e220000000800 */
[----:B------:R-:W1:Y:S07]  /*0010*/  S2R R3, SR_TID.X ;  /* 0x0000000000037919 */ /* 0x000e6e0000002100 */
[----:B------:R-:W2:Y:S01]  /*0020*/  LDC.64 R16, c[0x0][0x210] ;  /* 0x00008400ff107b82 */ /* 0x000ea20000000a00 */
[----:B------:R-:W-:Y:S02]  /*0030*/  CS2R R4, SRZ ;  /* 0x0000000000047805 */ /* 0x000fe4000001ff00 */
[----:B------:R-:W-:Y:S01]  /*0040*/  CS2R R6, SRZ ;  /* 0x0000000000067805 */ /* 0x000fe2000001ff00 */
[----:B------:R-:W3:Y:S01]  /*0050*/  S2R R0, SR_CTAID.X ;  /* 0x0000000000007919 */ /* 0x000ee20000002500 */
[----:B------:R-:W4:Y:S03]  /*0060*/  S2R R2, SR_CTAID.Y ;  /* 0x0000000000027919 */ /* 0x000f260000002600 */
[----:B------:R-:W5:Y:S01]  /*0070*/  LDC.64 R26, c[0x0][0x220] ;  /* 0x00008800ff1a7b82 */ /* 0x000f620000000a00 */
[----:B------:R-:W-:Y:S01]  /*0080*/  CS2R R8, SRZ ;  /* 0x0000000000087805 */ /* 0x000fe2000001ff00 */
[----:B------:R-:W-:-:S06]  /*0090*/  ULDC.64 UR6, c[0x0][0x208] ;  /* 0x0000820000067ab9 */ /* 0x000fcc0000000a00 */
[----:B------:R-:W5:Y:S01]  /*00a0*/  LDC.64 R28, c[0x0][0x218] ;  /* 0x00008600ff1c7b82 */ /* 0x000f620000000a00 */
[----:B-1----:R-:W-:Y:S01]  /*00b0*/  SHF.R.U32.HI R21, RZ, 0x3, R3 ;  /* 0x00000003ff157819 */ /* 0x002fe20000011603 */
[----:B------:R-:W-:Y:S02]  /*00c0*/  IMAD.SHL.U32 R3, R3, 0x4, RZ ;  /* 0x0000000403037824 */ /* 0x000fe400078e00ff */
[----:B---3--:R-:W-:Y:S01]  /*00d0*/  IMAD.SHL.U32 R0, R0, 0x20, RZ ;  /* 0x0000002000007824 */ /* 0x008fe200078e00ff */
[----:B------:R-:W-:Y:S01]  /*00e0*/  SGXT.U32 R21, R21, 0x4 ;  /* 0x000000041515781a */ /* 0x000fe20000000000 */
[----:B----4-:R-:W-:-:S03]  /*00f0*/  IMAD.SHL.U32 R20, R2, 0x20, RZ ;  /* 0x0000002002147824 */ /* 0x010fc600078e00ff */
[----:B------:R-:W-:Y:S02]  /*0100*/  LOP3.LUT R24, R0, 0x1c, R3, 0xf8, !PT ;  /* 0x0000001c00187812 */ /* 0x000fe400078ef803 */
[----:B------:R-:W-:Y:S02]  /*0110*/  LOP3.LUT R23, R20, R21, RZ, 0xfc, !PT ;  /* 0x0000001514177212 */ /* 0x000fe400078efcff */
[----:B------:R-:W-:Y:S02]  /*0120*/  LOP3.LUT R11, R20, 0x10, R21, 0xfe, !PT ;  /* 0x00000010140b7812 */ /* 0x000fe400078efe15 */
[----:B------:R-:W-:Y:S01]  /*0130*/  ISETP.GE.AND P0, PT, R24, 0x100, PT ;  /* 0x000001001800780c */ /* 0x000fe20003f06270 */
[--C-:B------:R-:W-:Y:S02]  /*0140*/  IMAD R23, R23, 0x100, R24.reuse ;  /* 0x0000010017177824 */ /* 0x100fe400078e0218 */
[----:B------:R-:W-:Y:S01]  /*0150*/  IMAD R22, R11, 0x100, R24 ;  /* 0x000001000b167824 */ /* 0x000fe200078e0218 */
[----:B------:R-:W-:Y:S01]  /*0160*/  CS2R R10, SRZ ;  /* 0x00000000000a7805 */ /* 0x000fe2000001ff00 */
[----:B--2---:R-:W-:-:S04]  /*0170*/  IMAD.WIDE R14, R23, 0x4, R16 ;  /* 0x00000004170e7825 */ /* 0x004fc800078e0210 */
[----:B------:R-:W-:Y:S01]  /*0180*/  IMAD.WIDE R16, R22, 0x4, R16 ;  /* 0x0000000416107825 */ /* 0x000fe200078e0210 */
[----:B------:R-:W-:-:S03]  /*0190*/  CS2R R18, SRZ ;  /* 0x0000000000127805 */ /* 0x000fc6000001ff00 */
[----:B-----5:R-:W-:Y:S01]  /*01a0*/  IMAD.WIDE R26, R24, 0x4, R26 ;  /* 0x00000004181a7825 */ /* 0x020fe200078e021a */
[----:B------:R1:W2:Y:S01]  /*01b0*/  @!P0 LDG.E.EL.128 R8, desc[UR6][R16.64] ;  /* 0x0000000610088981 */ /* 0x0002a2000c2e1d00 */
[----:B------:R-:W-:-:S03]  /*01c0*/  CS2R R12, SRZ ;  /* 0x00000000000c7805 */ /* 0x000fc6000001ff00 */
[----:B------:R3:W4:Y:S01]  /*01d0*/  @!P0 LDG.E.EL.128 R4, desc[UR6][R14.64] ;  /* 0x000000060e048981 */ /* 0x000722000c2e1d00 */
[----:B0-----:R-:W-:Y:S01]  /*01e0*/  IMAD.WIDE R28, R24, 0x4, R28 ;  /* 0x00000004181c7825 */ /* 0x001fe200078e021c */
[----:B-1----:R-:W-:Y:S02]  /*01f0*/  CS2R R16, SRZ ;  /* 0x0000000000107805 */ /* 0x002fe4000001ff00 */
[----:B---3--:R-:W-:-:S04]  /*0200*/  CS2R R14, SRZ ;  /* 0x00000000000e7805 */ /* 0x008fc8000001ff00 */
[----:B------:R-:W3:Y:S04]  /*0210*/  @!P0 LDG.E.EL.128 R16, desc[UR6][R26.64] ;  /* 0x000000061a108981 */ /* 0x000ee8000c2e1d00 */
[----:B------:R-:W2:Y:S01]  /*0220*/  @!P0 LDG.E.EL.128 R12, desc[UR6][R28.64] ;  /* 0x000000061c0c8981 */ /* 0x000ea2000c2e1d00 */
[----:B---3--:R-:W-:Y:S01]  /*0230*/  FADD R25, R16, 9.9999997473787516356e-06 ;  /* 0x3727c5ac10197421 */ /* 0x008fe20000000000 */
[----:B------:R-:W-:Y:S01]  /*0240*/  FADD R17, R17, 9.9999997473787516356e-06 ;  /* 0x3727c5ac11117421 */ /* 0x000fe20000000000 */
[----:B------:R-:W-:-:S04]  /*0250*/  FADD R18, R18, 9.9999997473787516356e-06 ;  /* 0x3727c5ac12127421 */ /* 0x000fc80000000000 */
[----:B------:R-:W0:Y:S08]  /*0260*/  MUFU.SQRT R25, R25 ;  /* 0x0000001900197308 */ /* 0x000e300000002000 */
[----:B------:R-:W1:Y:S01]  /*0270*/  MUFU.SQRT R17, R17 ;  /* 0x0000001100117308 */ /* 0x000e620000002000 */
[----:B------:R-:W-:-:S07]  /*0280*/  FADD R19, R19, 9.9999997473787516356e-06 ;  /* 0x3727c5ac13137421 */ /* 0x000fce0000000000 */
[----:B------:R-:W3:Y:S01]  /*0290*/  MUFU.SQRT R18, R18 ;  /* 0x0000001200127308 */ /* 0x000ee20000002000 */
[C---:B0-----:R-:W-:Y:S02]  /*02a0*/  FSETP.GT.AND P6, PT, R25.reuse, 8.50705917302346158658e+37, PT ;  /* 0x7e8000001900780b */ /* 0x041fe40003fc4000 */
[----:B------:R-:W-:Y:S02]  /*02b0*/  FSETP.GEU.AND P1, PT, R25, 1.175494350822287508e-38, PT ;  /* 0x008000001900780b */ /* 0x000fe40003f2e000 */
[----:B-1----:R-:W-:-:S03]  /*02c0*/  FSETP.GT.AND P2, PT, R17, 8.50705917302346158658e+37, PT ;  /* 0x7e8000001100780b */ /* 0x002fc60003f44000 */
[----:B------:R-:W0:Y:S01]  /*02d0*/  MUFU.SQRT R16, R19 ;  /* 0x0000001300107308 */ /* 0x000e220000002000 */
[----:B------:R-:W-:Y:S01]  /*02e0*/  FSETP.GEU.AND P3, PT, R17, 1.175494350822287508e-38, PT ;  /* 0x008000001100780b */ /* 0x000fe20003f6e000 */
[C---:B--2---:R-:W-:Y:S01]  /*02f0*/  FADD R11, -R15.reuse, R11 ;  /* 0x0000000b0f0b7221 */ /* 0x044fe20000000100 */
[----:B----4-:R-:W-:Y:S01]  /*0300*/  FADD R7, -R15, R7 ;  /* 0x000000070f077221 */ /* 0x010fe20000000100 */
[----:B------:R-:W-:Y:S01]  /*0310*/  IMAD.MOV.U32 R15, RZ, RZ, 0x3e800000 ;  /* 0x3e800000ff0f7424 */ /* 0x000fe200078e00ff */
[----:B---3--:R-:W-:Y:S01]  /*0320*/  FSETP.GT.AND P4, PT, R18, 8.50705917302346158658e+37, PT ;  /* 0x7e8000001200780b */ /* 0x008fe20003f84000 */
[----:B------:R-:W-:-:S03]  /*0330*/  @P6 FMUL R25, R25, 0.25 ;  /* 0x3e80000019196820 */ /* 0x000fc60000400000 */
[----:B------:R-:W-:Y:S02]  /*0340*/  FSEL R27, R15, 1, P6 ;  /* 0x3f8000000f1b7808 */ /* 0x000fe40003000000 */
[----:B------:R-:W-:Y:S01]  /*0350*/  FSETP.GEU.AND P5, PT, R18, 1.175494350822287508e-38, PT ;  /* 0x008000001200780b */ /* 0x000fe20003fae000 */
[----:B------:R-:W-:Y:S01]  /*0360*/  @P2 FMUL R17, R17, 0.25 ;  /* 0x3e80000011112820 */ /* 0x000fe20000400000 */
[C---:B0-----:R-:W-:Y:S01]  /*0370*/  FSETP.GT.AND P6, PT, R16.reuse, 8.50705917302346158658e+37, PT ;  /* 0x7e8000001000780b */ /* 0x041fe20003fc4000 */
[----:B------:R-:W-:Y:S02]  /*0380*/  @!P1 FMUL R25, R25, 16777216 ;  /* 0x4b80000019199820 */ /* 0x000fe40000400000 */
[----:B------:R-:W-:Y:S01]  /*0390*/  @!P3 FMUL R17, R17, 16777216 ;  /* 0x4b8000001111b820 */ /* 0x000fe20000400000 */
[----:B------:R-:W-:Y:S01]  /*03a0*/  @!P1 FMUL R27, R27, 16777216 ;  /* 0x4b8000001b1b9820 */ /* 0x000fe20000400000 */
[----:B------:R-:W-:Y:S01]  /*03b0*/  FSETP.GEU.AND P1, PT, R16, 1.175494350822287508e-38, PT ;  /* 0x008000001000780b */ /* 0x000fe20003f2e000 */
[----:B------:R-:W-:-:S03]  /*03c0*/  @P4 FMUL R18, R18, 0.25 ;  /* 0x3e80000012124820 */ /* 0x000fc60000400000 */
[----:B------:R-:W0:Y:S02]  /*03d0*/  MUFU.RCP R17, R17 ;  /* 0x0000001100117308 */ /* 0x000e240000001000 */
[----:B------:R-:W-:Y:S01]  /*03e0*/  @!P5 FMUL R18, R18, 16777216 ;  /* 0x4b8000001212d820 */ /* 0x000fe20000400000 */
[C---:B------:R-:W-:Y:S01]  /*03f0*/  FADD R9, -R13.reuse, R9 ;  /* 0x000000090d097221 */ /* 0x040fe20000000100 */
[----:B------:R-:W-:Y:S01]  /*0400*/  FADD R5, -R13, R5 ;  /* 0x000000050d057221 */ /* 0x000fe20000000100 */
[----:B------:R-:W-:Y:S01]  /*0410*/  @P6 FMUL R16, R16, 0.25 ;  /* 0x3e80000010106820 */ /* 0x000fe20000400000 */
[----:B------:R-:W-:Y:S01]  /*0420*/  FSEL R13, R15, 1, P2 ;  /* 0x3f8000000f0d7808 */ /* 0x000fe20001000000 */
[C---:B------:R-:W-:Y:S01]  /*0430*/  FADD R10, -R14.reuse, R10 ;  /* 0x0000000a0e0a7221 */ /* 0x040fe20000000100 */
[----:B------:R-:W-:Y:S01]  /*0440*/  FADD R6, -R14, R6 ;  /* 0x000000060e067221 */ /* 0x000fe20000000100 */
[----:B------:R-:W-:Y:S01]  /*0450*/  @!P1 FMUL R16, R16, 16777216 ;  /* 0x4b80000010109820 */ /* 0x000fe20000400000 */
[----:B------:R1:W-:Y:S01]  /*0460*/  MUFU.RCP R14, R18 ;  /* 0x00000012000e7308 */ /* 0x0003e20000001000 */
[----:B------:R-:W-:Y:S01]  /*0470*/  FADD R26, -R12, R4 ;  /* 0x000000040c1a7221 */ /* 0x000fe20000000100 */
[----:B------:R-:W-:Y:S01]  /*0480*/  @!P3 FMUL R13, R13, 16777216 ;  /* 0x4b8000000d0db820 */ /* 0x000fe20000400000 */
[----:B-1----:R-:W1:Y:S05]  /*0490*/  LDC.64 R18, c[0x0][0x228] ;  /* 0x00008a00ff127b82 */ /* 0x002e6a0000000a00 */
[----:B------:R-:W2:Y:S01]  /*04a0*/  MUFU.RCP R4, R16 ;  /* 0x0000001000047308 */ /* 0x000ea20000001000 */
[----:B------:R-:W-:-:S07]  /*04b0*/  FSEL R29, R15, 1, P6 ;  /* 0x3f8000000f1d7808 */ /* 0x000fce0003000000 */
[----:B------:R3:W4:Y:S02]  /*04c0*/  MUFU.RCP R28, R25 ;  /* 0x00000019001c7308 */ /* 0x0007240000001000 */
[----:B---3--:R-:W-:Y:S01]  /*04d0*/  FADD R25, -R12, R8 ;  /* 0x000000080c197221 */ /* 0x008fe20000000100 */
[----:B0-----:R-:W-:Y:S02]  /*04e0*/  FMUL R8, R17, R13 ;  /* 0x0000000d11087220 */ /* 0x001fe40000400000 */
[----:B------:R-:W0:Y:S01]  /*04f0*/  LDC.64 R16, c[0x0][0x230] ;  /* 0x00008c00ff107b82 */ /* 0x000e220000000a00 */
[----:B------:R-:W-:Y:S01]  /*0500*/  FSEL R13, R15, 1, P4 ;  /* 0x3f8000000f0d7808 */ /* 0x000fe20002000000 */
[----:B------:R-:W-:-:S04]  /*0510*/  @!P1 FMUL R29, R29, 16777216 ;  /* 0x4b8000001d1d9820 */ /* 0x000fc80000400000 */
[----:B------:R-:W-:Y:S01]  /*0520*/  @!P5 FMUL R13, R13, 16777216 ;  /* 0x4b8000000d0dd820 */ /* 0x000fe20000400000 */
[----:B--2---:R-:W-:-:S03]  /*0530*/  FMUL R4, R4, R29 ;  /* 0x0000001d04047220 */ /* 0x004fc60000400000 */
[----:B------:R-:W-:Y:S01]  /*0540*/  FMUL R15, R14, R13 ;  /* 0x0000000d0e0f7220 */ /* 0x000fe20000400000 */
[----:B----4-:R-:W-:Y:S01]  /*0550*/  FMUL R27, R28, R27 ;  /* 0x0000001b1c1b7220 */ /* 0x010fe20000400000 */
[----:B------:R-:W-:Y:S01]  /*0560*/  FMUL R12, R8, R5 ;  /* 0x00000005080c7220 */ /* 0x000fe20000400000 */
[C---:B------:R-:W-:Y:S01]  /*0570*/  FMUL R28, R4.reuse, R7 ;  /* 0x00000007041c7220 */ /* 0x040fe20000400000 */
[----:B------:R-:W-:Y:S01]  /*0580*/  FMUL R13, R15, R6 ;  /* 0x000000060f0d7220 */ /* 0x000fe20000400000 */
[----:B------:R-:W-:Y:S01]  /*0590*/  FMUL R29, R4, R11 ;  /* 0x0000000b041d7220 */ /* 0x000fe20000400000 */
[----:B------:R-:W-:Y:S01]  /*05a0*/  FMUL R14, R8, R9 ;  /* 0x00000009080e7220 */ /* 0x000fe20000400000 */
[----:B------:R-:W-:Y:S02]  /*05b0*/  CS2R R4, SRZ ;  /* 0x0000000000047805 */ /* 0x000fe4000001ff00 */
[----:B------:R-:W-:Y:S01]  /*05c0*/  CS2R R6, SRZ ;  /* 0x0000000000067805 */ /* 0x000fe2000001ff00 */
[----:B-1----:R-:W-:-:S04]  /*05d0*/  IMAD.WIDE R8, R24, 0x4, R18 ;  /* 0x0000000418087825 */ /* 0x002fc800078e0212 */
[----:B------:R-:W-:Y:S01]  /*05e0*/  FMUL R15, R15, R10 ;  /* 0x0000000a0f0f7220 */ /* 0x000fe20000400000 */
[----:B------:R-:W-:Y:S01]  /*05f0*/  CS2R R10, SRZ ;  /* 0x00000000000a7805 */ /* 0x000fe2000001ff00 */
[----:B------:R1:W2:Y:S01]  /*0600*/  @!P0 LDG.E.EL.128 R4, desc[UR6][R8.64] ;  /* 0x0000000608048981 */ /* 0x0002a2000c2e1d00 */
[----:B0-----:R-:W-:Y:S02]  /*0610*/  IMAD.WIDE R18, R24, 0x4, R16 ;  /* 0x0000000418127825 */ /* 0x001fe400078e0210 */
[----:B------:R-:W0:Y:S01]  /*0620*/  LDC.64 R16, c[0x0][0x238] ;  /* 0x00008e00ff107b82 */ /* 0x000e220000000a00 */
[----:B-1----:R-:W-:-:S06]  /*0630*/  CS2R R8, SRZ ;  /* 0x0000000000087805 */ /* 0x002fcc000001ff00 */
[----:B------:R0:W2:Y:S02]  /*0640*/  @!P0 LDG.E.EL.128 R8, desc[UR6][R18.64] ;  /* 0x0000000612088981 */ /* 0x0000a4000c2e1d00 */
[----:B0-----:R-:W-:-:S04]  /*0650*/  IMAD.WIDE R18, R23, 0x4, R16 ;  /* 0x0000000417127825 */ /* 0x001fc800078e0210 */
[----:B------:R-:W-:Y:S01]  /*0660*/  IMAD.WIDE R22, R22, 0x4, R16 ;  /* 0x0000000416167825 */ /* 0x000fe200078e0210 */
[----:B------:R-:W-:-:S03]  /*0670*/  CS2R R16, SRZ ;  /* 0x0000000000107805 */ /* 0x000fc6000001ff00 */
[-CC-:B--2---:R-:W-:Y:S01]  /*0680*/  FFMA R24, R29, R7.reuse, R11.reuse ;  /* 0x000000071d187223 */ /* 0x184fe2000000000b */
[----:B------:R-:W-:Y:S01]  /*0690*/  FFMA R28, R28, R7, R11 ;  /* 0x000000071c1c7223 */ /* 0x000fe2000000000b */
[-CC-:B------:R-:W-:Y:S01]  /*06a0*/  FFMA R7, R15, R6.reuse, R10.reuse ;  /* 0x000000060f077223 */ /* 0x180fe2000000000a */
[----:B------:R-:W-:Y:S01]  /*06b0*/  FFMA R11, R13, R6, R10 ;  /* 0x000000060d0b7223 */ /* 0x000fe2000000000a */
[-CC-:B------:R-:W-:Y:S01]  /*06c0*/  FFMA R6, R14, R5.reuse, R9.reuse ;  /* 0x000000050e067223 */ /* 0x180fe20000000009 */
[----:B------:R-:W-:Y:S01]  /*06d0*/  FFMA R10, R12, R5, R9 ;  /* 0x000000050c0a7223 */ /* 0x000fe20000000009 */
[----:B------:R-:W-:Y:S02]  /*06e0*/  CS2R R12, SRZ ;  /* 0x00000000000c7805 */ /* 0x000fe4000001ff00 */
[----:B------:R-:W-:-:S06]  /*06f0*/  CS2R R14, SRZ ;  /* 0x00000000000e7805 */ /* 0x000fcc000001ff00 */
[----:B------:R0:W2:Y:S02]  /*0700*/  @!P0 LDG.E.EL.128 R12, desc[UR6][R18.64] ;  /* 0x00000006120c8981 */ /* 0x0000a4000c2e1d00 */
[----:B0-----:R-:W-:-:S06]  /*0710*/  CS2R R18, SRZ ;  /* 0x0000000000127805 */ /* 0x001fcc000001ff00 */
[----:B------:R0:W3:Y:S01]  /*0720*/  @!P0 LDG.E.EL.128 R16, desc[UR6][R22.64] ;  /* 0x0000000616108981 */ /* 0x0000e2000c2e1d00 */
[----:B------:R-:W1:Y:S01]  /*0730*/  S2R R5, SR_TID.X ;  /* 0x0000000000057919 */ /* 0x000e620000002100 */
[----:B------:R-:W4:Y:S01]  /*0740*/  S2UR UR5, SR_CgaCtaId ;  /* 0x00000000000579c3 */ /* 0x000f220000008800 */
[----:B------:R-:W-:-:S04]  /*0750*/  FMUL R9, R27, R26 ;  /* 0x0000001a1b097220 */ /* 0x000fc80000400000 */
[----:B------:R-:W-:Y:S01]  /*0760*/  FFMA R9, R9, R4, R8 ;  /* 0x0000000409097223 */ /* 0x000fe20000000008 */
[----:B------:R-:W-:Y:S01]  /*0770*/  FMUL R25, R27, R25 ;  /* 0x000000191b197220 */ /* 0x000fe20000400000 */
[----:B------:R-:W-:-:S03]  /*0780*/  UMOV UR4, 0x400 ;  /* 0x0000040000047882 */ /* 0x000fc60000000000 */
[----:B------:R-:W-:Y:S01]  /*0790*/  FFMA R25, R25, R4, R8 ;  /* 0x0000000419197223 */ /* 0x000fe20000000008 */
[----:B-1----:R-:W-:-:S05]  /*07a0*/  IMAD.SHL.U32 R26, R5, 0x80, RZ ;  /* 0x00000080051a7824 */ /* 0x002fca00078e00ff */
[----:B------:R-:W-:Y:S01]  /*07b0*/  LOP3.LUT R26, R26, 0x380, RZ, 0xc0, !PT ;  /* 0x000003801a1a7812 */ /* 0x000fe200078ec0ff */
[----:B----4-:R-:W-:-:S03]  /*07c0*/  UPRMT UR4, UR5, 0x654, UR4 ;  /* 0x0000065405047896 */ /* 0x010fc60008000004 */
[----:B0-----:R-:W-:Y:S02]  /*07d0*/  LOP3.LUT R22, R26, 0x20, RZ, 0xfc, !PT ;  /* 0x000000201a167812 */ /* 0x001fe400078efcff */
[----:B------:R-:W-:Y:S02]  /*07e0*/  SHF.R.U32.HI R5, RZ, 0x1, R5 ;  /* 0x00000001ff057819 */ /* 0x000fe40000011605 */
[----:B------:R-:W-:Y:S02]  /*07f0*/  LOP3.LUT R8, R3, 0x1fc, RZ, 0xc0, !PT ;  /* 0x000001fc03087812 */ /* 0x000fe400078ec0ff */
[----:B------:R-:W-:-:S05]  /*0800*/  LOP3.LUT R5, R5, 0x3c, RZ, 0xc0, !PT ;  /* 0x0000003c05057812 */ /* 0x000fca00078ec0ff */
[----:B------:R-:W-:-:S05]  /*0810*/  IMAD.IADD R5, R8, 0x1, R5 ;  /* 0x0000000108057824 */ /* 0x000fca00078e0205 */
[----:B------:R-:W-:Y:S02]  /*0820*/  LEA R5, R5, UR4, 0x2 ;  /* 0x0000000405057c11 */ /* 0x000fe4000f8e10ff */
[----:B------:R-:W-:Y:S02]  /*0830*/  LOP3.LUT R20, R20, 0x1c, R3, 0xf8, !PT ;  /* 0x0000001c14147812 */ /* 0x000fe400078ef803 */
[C---:B--2---:R-:W-:Y:S01]  /*0840*/  FSETP.GEU.AND P2, PT, R10.reuse, -R13, PT ;  /* 0x8000000d0a00720b */ /* 0x044fe20003f4e000 */
[----:B------:R-:W-:Y:S01]  /*0850*/  FADD R10, R10, R13 ;  /* 0x0000000d0a0a7221 */ /* 0x000fe20000000000 */
[----:B------:R-:W-:Y:S02]  /*0860*/  SHF.R.U32.HI R13, RZ, 0x3, R26 ;  /* 0x00000003ff0d7819 */ /* 0x000fe4000001161a */
[C---:B------:R-:W-:Y:S01]  /*0870*/  FSETP.GEU.AND P3, PT, R9.reuse, -R12, PT ;  /* 0x8000000c0900720b */ /* 0x040fe20003f6e000 */
[----:B------:R-:W-:Y:S01]  /*0880*/  FADD R12, R9, R12 ;  /* 0x0000000c090c7221 */ /* 0x000fe20000000000 */
[C---:B------:R-:W-:Y:S01]  /*0890*/  FSETP.GEU.AND P1, PT, R11.reuse, -R14, PT ;  /* 0x8000000e0b00720b */ /* 0x040fe20003f2e000 */
[----:B------:R-:W-:Y:S01]  /*08a0*/  FADD R11, R11, R14 ;  /* 0x0000000e0b0b7221 */ /* 0x000fe20000000000 */
[----:B------:R-:W-:-:S02]  /*08b0*/  LOP3.LUT R9, R26, R21, RZ, 0xfc, !PT ;  /* 0x000000151a097212 */ /* 0x000fc400078efcff */
[----:B------:R-:W-:Y:S02]  /*08c0*/  LOP3.LUT R13, R13, R26, R21, 0xfe, !PT ;  /* 0x0000001a0d0d7212 */ /* 0x000fe400078efe15 */
[C---:B------:R-:W-:Y:S02]  /*08d0*/  LOP3.LUT R14, R26.reuse, 0x40, RZ, 0xfc, !PT ;  /* 0x000000401a0e7812 */ /* 0x040fe400078efcff */
[----:B------:R-:W-:Y:S02]  /*08e0*/  LOP3.LUT R26, R26, 0x60, RZ, 0xfc, !PT ;  /* 0x000000601a1a7812 */ /* 0x000fe400078efcff */
[----:B------:R-:W-:Y:S02]  /*08f0*/  LEA.HI R22, R22, R9, RZ, 0x1d ;  /* 0x0000000916167211 */ /* 0x000fe400078fe8ff */
[C---:B------:R-:W-:Y:S01]  /*0900*/  FSETP.GEU.AND P0, PT, R28.reuse, -R15, PT ;  /* 0x8000000f1c00720b */ /* 0x040fe20003f0e000 */
[----:B------:R-:W-:Y:S01]  /*0910*/  FADD R28, R28, R15 ;  /* 0x0000000f1c1c7221 */ /* 0x000fe20000000000 */
[----:B------:R-:W-:-:S02]  /*0920*/  LEA.HI R14, R14, R9, RZ, 0x1d ;  /* 0x000000090e0e7211 */ /* 0x000fc400078fe8ff */
[----:B------:R-:W-:Y:S02]  /*0930*/  LEA.HI R26, R26, R9, RZ, 0x1d ;  /* 0x000000091a1a7211 */ /* 0x000fe400078fe8ff */
[----:B------:R-:W-:Y:S02]  /*0940*/  LEA R9, R13, UR4, 0x2 ;  /* 0x000000040d097c11 */ /* 0x000fe4000f8e10ff */
[----:B------:R-:W-:Y:S02]  /*0950*/  FSEL R12, R12, RZ, P3 ;  /* 0x000000ff0c0c7208 */ /* 0x000fe40001800000 */
[----:B------:R-:W-:Y:S02]  /*0960*/  LEA R13, R22, UR4, 0x2 ;  /* 0x00000004160d7c11 */ /* 0x000fe4000f8e10ff */
[----:B------:R-:W-:Y:S02]  /*0970*/  FSEL R10, R10, RZ, P2 ;  /* 0x000000ff0a0a7208 */ /* 0x000fe40001000000 */
[C---:B---3--:R-:W-:Y:S01]  /*0980*/  FSETP.GEU.AND P3, PT, R25.reuse, -R16, PT ;  /* 0x800000101900720b */ /* 0x048fe20003f6e000 */
[----:B------:R-:W-:Y:S01]  /*0990*/  FADD R16, R25, R16 ;  /* 0x0000001019107221 */ /* 0x000fe20000000000 */
[----:B------:R-:W-:-:S02]  /*09a0*/  FSEL R22, R11, RZ, P1 ;  /* 0x000000ff0b167208 */ /* 0x000fc40000800000 */
[C---:B------:R-:W-:Y:S01]  /*09b0*/  FSETP.GEU.AND P2, PT, R6.reuse, -R17, PT ;  /* 0x800000110600720b */ /* 0x040fe20003f4e000 */
[----:B------:R-:W-:Y:S01]  /*09c0*/  FADD R6, R6, R17 ;  /* 0x0000001106067221 */ /* 0x000fe20000000000 */
[----:B------:R-:W-:Y:S02]  /*09d0*/  FSEL R11, R28, RZ, P0 ;  /* 0x000000ff1c0b7208 */ /* 0x000fe40000000000 */
[C---:B------:R-:W-:Y:S01]  /*09e0*/  FSETP.GEU.AND P1, PT, R7.reuse, -R18, PT ;  /* 0x800000120700720b */ /* 0x040fe20003f2e000 */
[----:B------:R-:W-:Y:S01]  /*09f0*/  FADD R7, R7, R18 ;  /* 0x0000001207077221 */ /* 0x000fe20000000000 */
[C---:B------:R-:W-:Y:S01]  /*0a00*/  FSETP.GEU.AND P0, PT, R24.reuse, -R19, PT ;  /* 0x800000131800720b */ /* 0x040fe20003f0e000 */
[----:B------:R-:W-:Y:S01]  /*0a10*/  FADD R19, R24, R19 ;  /* 0x0000001318137221 */ /* 0x000fe20000000000 */
[----:B------:R-:W-:Y:S01]  /*0a20*/  LEA R15, R14, UR4, 0x2 ;  /* 0x000000040e0f7c11 */ /* 0x000fe2000f8e10ff */
[----:B------:R0:W-:Y:S01]  /*0a30*/  STS [R9], R12 ;  /* 0x0000000c09007388 */ /* 0x0001e20000000800 */
[----:B------:R-:W-:-:S02]  /*0a40*/  LEA R14, R26, UR4, 0x2 ;  /* 0x000000041a0e7c11 */ /* 0x000fc4000f8e10ff */
[----:B------:R-:W-:Y:S01]  /*0a50*/  FSEL R16, R16, RZ, P3 ;  /* 0x000000ff10107208 */ /* 0x000fe20001800000 */
[----:B------:R1:W-:Y:S01]  /*0a60*/  STS [R13+0x80], R10 ;  /* 0x0000800a0d007388 */ /* 0x0003e20000000800 */
[----:B------:R-:W-:-:S03]  /*0a70*/  FSEL R19, R19, RZ, P0 ;  /* 0x000000ff13137208 */ /* 0x000fc60000000000 */
[----:B------:R-:W-:Y:S01]  /*0a80*/  STS [R15+0x100], R22 ;  /* 0x000100160f007388 */ /* 0x000fe20000000800 */
[----:B0-----:R-:W-:Y:S02]  /*0a90*/  FSEL R12, R7, RZ, P1 ;  /* 0x000000ff070c7208 */ /* 0x001fe40000800000 */
[----:B-1----:R-:W-:Y:S01]  /*0aa0*/  FSEL R10, R6, RZ, P2 ;  /* 0x000000ff060a7208 */ /* 0x002fe20001000000 */
[----:B------:R0:W-:Y:S04]  /*0ab0*/  STS [R14+0x180], R11 ;  /* 0x0001800b0e007388 */ /* 0x0001e80000000800 */
[----:B------:R1:W-:Y:S04]  /*0ac0*/  STS [R9+0x40], R16 ;  /* 0x0000401009007388 */ /* 0x0003e80000000800 */
[----:B------:R2:W-:Y:S04]  /*0ad0*/  STS [R13+0xc0], R10 ;  /* 0x0000c00a0d007388 */ /* 0x0005e80000000800 */
[----:B------:R-:W-:Y:S04]  /*0ae0*/  STS [R15+0x140], R12 ;  /* 0x0001400c0f007388 */ /* 0x000fe80000000800 */
[----:B------:R-:W-:Y:S01]  /*0af0*/  STS [R14+0x1c0], R19 ;  /* 0x0001c0130e007388 */ /* 0x000fe20000000800 */
[----:B------:R-:W-:Y:S01]  /*0b00*/  BAR.SYNC.DEFER_BLOCKING 0x0 ;  /* 0x0000000000007b1d */ /* 0x000fe20000010000 */
[----:B0-----:R-:W-:-:S04]  /*0b10*/  SHF.R.S32.HI R11, RZ, 0x1a, R2 ;  /* 0x0000001aff0b7819 */ /* 0x001fc80000011402 */
[----:B------:R-:W-:-:S03]  /*0b20*/  SGXT R11, R11, 0x1 ;  /* 0x000000010b0b781a */ /* 0x000fc60000000200 */
[----:B------:R-:W0:Y:S01]  /*0b30*/  LDC.64 R2, c[0x0][0x240] ;  /* 0x00009000ff027b82 */ /* 0x000e220000000a00 */
[----:B------:R-:W-:Y:S01]  /*0b40*/  LEA.HI R11, R11, R20, RZ, 0xc ;  /* 0x000000140b0b7211 */ /* 0x000fe200078f60ff */
[----:B------:R-:W3:Y:S04]  /*0b50*/  LDS.128 R4, [R5] ;  /* 0x0000000005047984 */ /* 0x000ee80000000c00 */
[C---:B-1----:R-:W-:Y:S01]  /*0b60*/  IMAD.SHL.U32 R9, R11.reuse, 0x100, RZ ;  /* 0x000001000b097824 */ /* 0x042fe200078e00ff */
[----:B--2---:R-:W-:Y:S02]  /*0b70*/  LOP3.LUT R13, R8, 0x200, RZ, 0xfc, !PT ;  /* 0x00000200080d7812 */ /* 0x004fe400078efcff */
[----:B------:R-:W-:Y:S02]  /*0b80*/  LOP3.LUT R11, R11, 0xfffff000, RZ, 0xc0, !PT ;  /* 0xfffff0000b0b7812 */ /* 0x000fe400078ec0ff */
[----:B------:R-:W-:-:S02]  /*0b90*/  LOP3.LUT R10, R9, 0xfff00000, RZ, 0xc0, !PT ;  /* 0xfff00000090a7812 */ /* 0x000fc400078ec0ff */
[----:B------:R-:W-:Y:S02]  /*0ba0*/  LOP3.LUT R9, R0, R21, RZ, 0xfc, !PT ;  /* 0x0000001500097212 */ /* 0x000fe400078efcff */
[----:B------:R-:W-:Y:S02]  /*0bb0*/  LOP3.LUT R0, R0, 0x10, R21, 0xfe, !PT ;  /* 0x0000001000007812 */ /* 0x000fe400078efe15 */
[----:B------:R-:W-:Y:S02]  /*0bc0*/  SHF.R.U32.HI R13, RZ, 0x3, R13 ;  /* 0x00000003ff0d7819 */ /* 0x000fe4000001160d */
[----:B------:R-:W-:Y:S02]  /*0bd0*/  IADD3 R10, R10, R20, -R11 ;  /* 0x000000140a0a7210 */ /* 0x000fe40007ffe80b */
[----:B------:R-:W-:Y:S02]  /*0be0*/  ISETP.GE.AND P0, PT, R9, 0x100, PT ;  /* 0x000001000900780c */ /* 0x000fe40003f06270 */
[----:B------:R-:W-:-:S02]  /*0bf0*/  ISETP.GE.AND P1, PT, R0, 0x100, PT ;  /* 0x000001000000780c */ /* 0x000fc40003f26270 */
[----:B------:R-:W-:Y:S01]  /*0c00*/  LOP3.LUT R13, R13, 0x7c, RZ, 0xc0, !PT ;  /* 0x0000007c0d0d7812 */ /* 0x000fe200078ec0ff */
[----:B------:R-:W-:-:S04]  /*0c10*/  IMAD R9, R9, 0x1000, R10 ;  /* 0x0000100009097824 */ /* 0x000fc800078e020a */
[----:B------:R-:W-:Y:S02]  /*0c20*/  IMAD.IADD R13, R8, 0x1, R13 ;  /* 0x00000001080d7824 */ /* 0x000fe400078e020d */
[----:B0-----:R-:W-:-:S03]  /*0c30*/  IMAD.WIDE R8, R9, 0x4, R2 ;  /* 0x0000000409087825 */ /* 0x001fc600078e0202 */
[----:B------:R-:W-:Y:S02]  /*0c40*/  LEA R13, R13, UR4, 0x2 ;  /* 0x000000040d0d7c11 */ /* 0x000fe4000f8e10ff */
[----:B---3--:R0:W-:Y:S02]  /*0c50*/  @!P0 STG.E.128 desc[UR6][R8.64], R4 ;  /* 0x0000000408008986 */ /* 0x0081e4000c101d06 */
[----:B0-----:R-:W-:Y:S05]  /*0c60*/  @P1 EXIT ;  /* 0x000000000000194d */ /* 0x001fea0003800000 */
[----:B------:R-:W1:Y:S01]  /*0c70*/  LDS.128 R12, [R13+0x800] ;  /* 0x000800000d0c7984 */ /* 0x000e620000000c00 */
[----:B0-----:R-:W-:-:S04]  /*0c80*/  IMAD R5, R0, 0x1000, R10 ;  /* 0x0000100000057824 */ /* 0x001fc800078e020a */
[----:B------:R-:W-:-:S05]  /*0c90*/  IMAD.WIDE R2, R5, 0x4, R2 ;  /* 0x0000000405027825 */ /* 0x000fca00078e0202 */
[----:B-1----:R-:W-:Y:S01]  /*0ca0*/  STG.E.128 desc[UR6][R2.64], R12 ;  /* 0x0000000c02007986 */ /* 0x002fe2000c101d06 */
[----:B------:R-:W-:Y:S05]  /*0cb0*/  EXIT ;  /* 0x000000000000794d */ /* 0x000fea0003800000 */
.L_x_0:
[----:B------:R-:W-:-:S00]  /*0cc0*/  BRA `(.L_x_0) ;  /* 0xfffffffc00fc7947 */ /* 0x000fc0000383ffff */
[----:B------:R-:W-:-:S00]  /*0cd0*/  NOP ;  /* 0x0000000000007918 */ /* 0x000fc00000000000 */
        /* <DEDUP_REMOVED lines=10> */
.L_x_1:


//--------------------- .nv.global.init           --------------------------
	.section	.nv.global.init,"aw",@progbits
.nv.global.init:
	.type		_$_str,@object
	.size		_$_str,(_$_str_$_2 - _$_str)
_$_str:
        /*0000*/ 	.byte	0x5f, 0x5f, 0x43, 0x55, 0x44, 0x41, 0x5f, 0x46, 0x54, 0x5a, 0x00
	.type		_$_str_$_2,@object
	.size		_$_str_$_2,(.L_1 - _$_str_$_2)
_$_str_$_2:
        /*000b*/ 	.byte	0x5f, 0x5f, 0x43, 0x55, 0x44, 0x41, 0x5f, 0x50, 0x52, 0x45, 0x43, 0x5f, 0x53, 0x51, 0x52, 0x54
        /*001b*/ 	.byte	0x00
.L_1:


//--------------------- .nv.shared.triton_poi_fused__native_batch_norm_legit_no_training_add_relu_3 --------------------------
	.section	.nv.shared.triton_poi_fused__native_batch_norm_legit_no_training_add_relu_3,"aw",@nobits
	.sectionflags	@""
	.align	16
	.zero		1024


//--------------------- .nv.constant0.triton_poi_fused__native_batch_norm_legit_no_training_add_relu_3 --------------------------
	.section	.nv.constant0.triton_poi_fused__native_batch_norm_legit_no_training_add_relu_3,"a",@progbits
	.sectionflags	@""
	.align	4
.nv.constant0.triton_poi_fused__native_batch_norm_legit_no_training_add_relu_3:
	.zero		592
